//
// Generated by NVIDIA NVVM Compiler
//
// Compiler Build ID: CL-36424714
// Cuda compilation tools, release 13.0, V13.0.88
// Based on NVVM 20.0.0
//

.version 9.0
.target sm_100
.address_size 64

	// .globl	_Z11countPointsPKfS0_
.global .align 4 .u32 dCount;

.visible .entry _Z11countPointsPKfS0_(
	.param .u64 .ptr .align 1 _Z11countPointsPKfS0__param_0,
	.param .u64 .ptr .align 1 _Z11countPointsPKfS0__param_1
)
{
	.reg .pred 	%p<2>;
	.reg .b32 	%r<7>;
	.reg .b32 	%f<8>;
	.reg .b64 	%rd<8>;

	ld.param.u64 	%rd1, [_Z11countPointsPKfS0__param_0];
	ld.param.u64 	%rd2, [_Z11countPointsPKfS0__param_1];
	cvta.to.global.u64 	%rd3, %rd2;
	cvta.to.global.u64 	%rd4, %rd1;
	mov.u32 	%r1, %ctaid.x;
	mov.u32 	%r2, %ntid.x;
	mov.u32 	%r3, %tid.x;
	mad.lo.s32 	%r4, %r1, %r2, %r3;
	mul.wide.s32 	%rd5, %r4, 4;
	add.s64 	%rd6, %rd4, %rd5;
	ld.global.f32 	%f1, [%rd6];
	add.f32 	%f2, %f1, 0fBF000000;
	add.s64 	%rd7, %rd3, %rd5;
	ld.global.f32 	%f3, [%rd7];
	add.f32 	%f4, %f3, 0fBF000000;
	mul.f32 	%f5, %f4, %f4;
	fma.rn.f32 	%f6, %f2, %f2, %f5;
	sqrt.rn.f32 	%f7, %f6;
	setp.leu.f32 	%p1, %f7, 0f3F000000;
	selp.u32 	%r5, 1, 0, %p1;
	atom.global.add.u32 	%r6, [dCount], %r5;
	ret;

}


// ===== COMPILED SASS (sm_100) =====

	.target	sm_100

	.elftype	@"ET_EXEC"


//--------------------- .note.nv.tkinfo           --------------------------
	.section	.note.nv.tkinfo,"",@"SHT_NOTE"
	.sectionflags	@"SHF_NOTE_NV_TKINFO"
	.tkinfo
        /*0018*/ 	.word	0x00000002
        /*0030*/ 	.string	""
        /*0030*/ 	.string	"ptxas"
        /*0030*/ 	.string	"Cuda compilation tools, release 13.0, V13.0.88"
        /*0030*/ 	.string	"Build cuda_13.0.r13.0/compiler.36424714_0"
        /*0030*/ 	.string	"-arch sm_100 -m 64 "



//--------------------- .note.nv.cuinfo           --------------------------
	.section	.note.nv.cuinfo,"",@"SHT_NOTE"
	.sectionflags	@"SHF_NOTE_NV_CUINFO"
        /*0018*/ 	.short	0x0002
        /*001a*/ 	.short	0x0064
        /*001c*/ 	.short	0x0082
	.zero		2


//--------------------- .nv.info                  --------------------------
	.section	.nv.info,"",@"SHT_CUDA_INFO"
	.align	4


	//----- nvinfo : EIATTR_REGCOUNT
	.align		4
        /*0000*/ 	.byte	0x04, 0x2f
        /*0002*/ 	.short	(.L_2 - .L_1)
	.align		4
.L_1:
        /*0004*/ 	.word	index@(_Z11countPointsPKfS0_)
        /*0008*/ 	.word	0x0000000a


	//----- nvinfo : EIATTR_FRAME_SIZE
	.align		4
.L_2:
        /*000c*/ 	.byte	0x04, 0x11
        /*000e*/ 	.short	(.L_4 - .L_3)
	.align		4
.L_3:
        /*0010*/ 	.word	index@($__internal_0_$__cuda_sm20_sqrt_rn_f32_slowpath)
        /*0014*/ 	.word	0x00000000


	//----- nvinfo : EIATTR_FRAME_SIZE
	.align		4
.L_4:
        /*0018*/ 	.byte	0x04, 0x11
        /*001a*/ 	.short	(.L_6 - .L_5)
	.align		4
.L_5:
        /*001c*/ 	.word	index@(_Z11countPointsPKfS0_)
        /*0020*/ 	.word	0x00000000


	//----- nvinfo : EIATTR_MIN_STACK_SIZE
	.align		4
.L_6:
        /*0024*/ 	.byte	0x04, 0x12
        /*0026*/ 	.short	(.L_8 - .L_7)
	.align		4
.L_7:
        /*0028*/ 	.word	index@(_Z11countPointsPKfS0_)
        /*002c*/ 	.word	0x00000000
.L_8:


//--------------------- .nv.compat                --------------------------
	.section	.nv.compat,"",@"SHT_CUDA_COMPAT_INFO"
	.align	4
        /*0000*/ 	.byte	0x02, 0x09, 0x00, 0x00, 0x02, 0x02, 0x01, 0x00, 0x02, 0x05, 0x05, 0x00, 0x03, 0x07, 0x01, 0x01
        /*0010*/ 	.byte	0x02, 0x03, 0x00, 0x00, 0x02, 0x06, 0x01, 0x00, 0x04, 0x0b, 0x08, 0x00, 0x01, 0x00, 0x00, 0x00
        /*0020*/ 	.byte	0x00, 0x00, 0x00, 0x00


//--------------------- .nv.info._Z11countPointsPKfS0_ --------------------------
	.section	.nv.info._Z11countPointsPKfS0_,"",@"SHT_CUDA_INFO"
	.sectionflags	@""
	.align	4


	//----- nvinfo : EIATTR_CUDA_API_VERSION
	.align		4
        /*0000*/ 	.byte	0x04, 0x37
        /*0002*/ 	.short	(.L_10 - .L_9)
.L_9:
        /*0004*/ 	.word	0x00000082


	//----- nvinfo : EIATTR_KPARAM_INFO
	.align		4
.L_10:
        /*0008*/ 	.byte	0x04, 0x17
        /*000a*/ 	.short	(.L_12 - .L_11)
.L_11:
        /*000c*/ 	.word	0x00000000
        /*0010*/ 	.short	0x0001
        /*0012*/ 	.short	0x0008
        /*0014*/ 	.byte	0x00, 0xf5, 0x21, 0x00


	//----- nvinfo : EIATTR_KPARAM_INFO
	.align		4
.L_12:
        /*0018*/ 	.byte	0x04, 0x17
        /*001a*/ 	.short	(.L_14 - .L_13)
.L_13:
        /*001c*/ 	.word	0x00000000
        /*0020*/ 	.short	0x0000
        /*0022*/ 	.short	0x0000
        /*0024*/ 	.byte	0x00, 0xf5, 0x21, 0x00


	//----- nvinfo : EIATTR_SPARSE_MMA_MASK
	.align		4
.L_14:
        /*0028*/ 	.byte	0x03, 0x50
        /*002a*/ 	.short	0x0000


	//----- nvinfo : EIATTR_MAXREG_COUNT
	.align		4
        /*002c*/ 	.byte	0x03, 0x1b
        /*002e*/ 	.short	0x00ff


	//----- nvinfo : EIATTR_MERCURY_ISA_VERSION
	.align		4
        /*0030*/ 	.byte	0x03, 0x5f
        /*0032*/ 	.short	0x0101


	//----- nvinfo : EIATTR_INT_WARP_WIDE_INSTR_OFFSETS
	.align		4
        /*0034*/ 	.byte	0x04, 0x31
        /*0036*/ 	.short	(.L_16 - .L_15)


	//   ....[0]....
.L_15:
        /*0038*/ 	.word	0x00000200


	//   ....[1]....
        /*003c*/ 	.word	0x00000230


	//----- nvinfo : EIATTR_VRC_CTA_INIT_COUNT
	.align		4
.L_16:
        /*0040*/ 	.byte	0x02, 0x4a
	.zero		1
	.zero		1


	//----- nvinfo : EIATTR_EXIT_INSTR_OFFSETS
	.align		4
        /*0044*/ 	.byte	0x04, 0x1c
        /*0046*/ 	.short	(.L_18 - .L_17)


	//   ....[0]....
.L_17:
        /*0048*/ 	.word	0x00000270


	//----- nvinfo : EIATTR_CRS_STACK_SIZE
	.align		4
.L_18:
        /*004c*/ 	.byte	0x04, 0x1e
        /*004e*/ 	.short	(.L_20 - .L_19)
.L_19:
        /*0050*/ 	.word	0x00000000


	//----- nvinfo : EIATTR_CBANK_PARAM_SIZE
	.align		4
.L_20:
        /*0054*/ 	.byte	0x03, 0x19
        /*0056*/ 	.short	0x0010


	//----- nvinfo : EIATTR_PARAM_CBANK
	.align		4
        /*0058*/ 	.byte	0x04, 0x0a
        /*005a*/ 	.short	(.L_22 - .L_21)
	.align		4
.L_21:
        /*005c*/ 	.word	index@(.nv.constant0._Z11countPointsPKfS0_)
        /*0060*/ 	.short	0x0380
        /*0062*/ 	.short	0x0010


	//----- nvinfo : EIATTR_SW_WAR
	.align		4
.L_22:
        /*0064*/ 	.byte	0x04, 0x36
        /*0066*/ 	.short	(.L_24 - .L_23)
.L_23:
        /*0068*/ 	.word	0x00000008
.L_24:


//--------------------- .nv.callgraph             --------------------------
	.section	.nv.callgraph,"",@"SHT_CUDA_CALLGRAPH"
	.align	4
	.sectionentsize	8
	.align		4
        /*0000*/ 	.word	0x00000000
	.align		4
        /*0004*/ 	.word	0xffffffff
	.align		4
        /*0008*/ 	.word	0x00000000
	.align		4
        /*000c*/ 	.word	0xfffffffe
	.align		4
        /*0010*/ 	.word	0x00000000
	.align		4
        /*0014*/ 	.word	0xfffffffd
	.align		4
        /*0018*/ 	.word	0x00000000
	.align		4
        /*001c*/ 	.word	0xfffffffc


//--------------------- .nv.constant4             --------------------------
	.section	.nv.constant4,"a",@progbits
	.align	8
	.align		8
.nv.constant4:
        /*0000*/ 	.dword	dCount


//--------------------- .text._Z11countPointsPKfS0_ --------------------------
	.section	.text._Z11countPointsPKfS0_,"ax",@progbits
	.align	128
        .global         _Z11countPointsPKfS0_
        .type           _Z11countPointsPKfS0_,@function
        .size           _Z11countPointsPKfS0_,(.L_x_5 - _Z11countPointsPKfS0_)
        .other          _Z11countPointsPKfS0_,@"STO_CUDA_ENTRY STV_DEFAULT"
_Z11countPointsPKfS0_:
.text._Z11countPointsPKfS0_:
[----:B------:R-:W-:Y:S01]  /*0000*/  LDC R1, c[0x0][0x37c] ;  /* 0x0000df00ff017b82 */ /* 0x000fe20000000800 */
[----:B------:R-:W0:Y:S07]  /*0010*/  S2R R0, SR_TID.X ;  /* 0x0000000000007919 */ /* 0x000e2e0000002100 */
[----:B------:R-:W0:Y:S01]  /*0020*/  S2UR UR4, SR_CTAID.X ;  /* 0x00000000000479c3 */ /* 0x000e220000002500 */
[----:B------:R-:W1:Y:S07]  /*0030*/  LDCU.64 UR6, c[0x0][0x358] ;  /* 0x00006b00ff0677ac */ /* 0x000e6e0008000a00 */
[----:B------:R-:W0:Y:S08]  /*0040*/  LDC R7, c[0x0][0x360] ;  /* 0x0000d800ff077b82 */ /* 0x000e300000000800 */
[----:B------:R-:W2:Y:S08]  /*0050*/  LDC.64 R4, c[0x0][0x388] ;  /* 0x0000e200ff047b82 */ /* 0x000eb00000000a00 */
[----:B------:R-:W3:Y:S01]  /*0060*/  LDC.64 R2, c[0x0][0x380] ;  /* 0x0000e000ff027b82 */ /* 0x000ee20000000a00 */
[----:B0-----:R-:W-:-:S04]  /*0070*/  IMAD R7, R7, UR4, R0 ;  /* 0x0000000407077c24 */ /* 0x001fc8000f8e0200 */
[----:B--2---:R-:W-:-:S06]  /*0080*/  IMAD.WIDE R4, R7, 0x4, R4 ;  /* 0x0000000407047825 */ /* 0x004fcc00078e0204 */
[----:B-1----:R-:W2:Y:S01]  /*0090*/  LDG.E R4, desc[UR6][R4.64] ;  /* 0x0000000604047981 */ /* 0x002ea2000c1e1900 */
[----:B---3--:R-:W-:-:S06]  /*00a0*/  IMAD.WIDE R2, R7, 0x4, R2 ;  /* 0x0000000407027825 */ /* 0x008fcc00078e0202 */
[----:B------:R-:W3:Y:S01]  /*00b0*/  LDG.E R2, desc[UR6][R2.64] ;  /* 0x0000000602027981 */ /* 0x000ee2000c1e1900 */
[----:B------:R-:W-:Y:S01]  /*00c0*/  BSSY.RECONVERGENT B0, `(.L_x_0) ;  /* 0x0000010000007945 */ /* 0x000fe20003800200 */
[----:B--2---:R-:W-:-:S04]  /*00d0*/  FADD R6, R4, -0.5 ;  /* 0xbf00000004067421 */ /* 0x004fc80000000000 */
[----:B------:R-:W-:Y:S01]  /*00e0*/  FMUL R7, R6, R6 ;  /* 0x0000000606077220 */ /* 0x000fe20000400000 */
[----:B---3--:R-:W-:-:S04]  /*00f0*/  FADD R0, R2, -0.5 ;  /* 0xbf00000002007421 */ /* 0x008fc80000000000 */
[----:B------:R-:W-:-:S05]  /*0100*/  FFMA R0, R0, R0, R7 ;  /* 0x0000000000007223 */ /* 0x000fca0000000007 */
[----:B------:R-:W-:Y:S01]  /*0110*/  IADD3 R6, PT, PT, R0, -0xd000000, RZ ;  /* 0xf300000000067810 */ /* 0x000fe20007ffe0ff */
[----:B------:R0:W1:Y:S03]  /*0120*/  MUFU.RSQ R7, R0 ;  /* 0x0000000000077308 */ /* 0x0000660000001400 */
[----:B------:R-:W-:-:S13]  /*0130*/  ISETP.GT.U32.AND P0, PT, R6, 0x727fffff, PT ;  /* 0x727fffff0600780c */ /* 0x000fda0003f04070 */
[----:B0-----:R-:W-:Y:S05]  /*0140*/  @!P0 BRA `(.L_x_1) ;  /* 0x00000000000c8947 */ /* 0x001fea0003800000 */
[----:B-1----:R-:W-:-:S07]  /*0150*/  MOV R7, 0x170 ;  /* 0x0000017000077802 */ /* 0x002fce0000000f00 */
[----:B------:R-:W-:Y:S05]  /*0160*/  CALL.REL.NOINC `($__internal_0_$__cuda_sm20_sqrt_rn_f32_slowpath) ;  /* 0x0000000000447944 */ /* 0x000fea0003c00000 */
[----:B------:R-:W-:Y:S05]  /*0170*/  BRA `(.L_x_2) ;  /* 0x0000000000107947 */ /* 0x000fea0003800000 */
.L_x_1:
[----:B-1----:R-:W-:Y:S01]  /*0180*/  FMUL.FTZ R3, R0, R7 ;  /* 0x0000000700037220 */ /* 0x002fe20000410000 */
[----:B------:R-:W-:-:S03]  /*0190*/  FMUL.FTZ R7, R7, 0.5 ;  /* 0x3f00000007077820 */ /* 0x000fc60000410000 */
[----:B------:R-:W-:-:S04]  /*01a0*/  FFMA R0, -R3, R3, R0 ;  /* 0x0000000303007223 */ /* 0x000fc80000000100 */
[----:B------:R-:W-:-:S07]  /*01b0*/  FFMA R0, R0, R7, R3 ;  /* 0x0000000700007223 */ /* 0x000fce0000000003 */
.L_x_2:
[----:B------:R-:W-:Y:S05]  /*01c0*/  BSYNC.RECONVERGENT B0 ;  /* 0x0000000000007941 */ /* 0x000fea0003800200 */
.L_x_0:
[----:B------:R-:W0:Y:S01]  /*01d0*/  S2R R4, SR_LANEID ;  /* 0x0000000000047919 */ /* 0x000e220000000000 */
[----:B------:R-:W-:Y:S01]  /*01e0*/  FSETP.GT.AND P0, PT, R0, 0.5, PT ;  /* 0x3f0000000000780b */ /* 0x000fe20003f04000 */
[----:B------:R-:W1:Y:S01]  /*01f0*/  LDC.64 R2, c[0x4][RZ] ;  /* 0x01000000ff027b82 */ /* 0x000e620000000a00 */
[----:B------:R-:W-:Y:S02]  /*0200*/  VOTEU.ANY UR4, UPT, PT ;  /* 0x0000000000047886 */ /* 0x000fe400038e0100 */
[----:B------:R-:W-:Y:S01]  /*0210*/  SEL R0, RZ, 0x1, P0 ;  /* 0x00000001ff007807 */ /* 0x000fe20000000000 */
[----:B------:R-:W-:-:S04]  /*0220*/  UFLO.U32 UR4, UR4 ;  /* 0x00000004000472bd */ /* 0x000fc800080e0000 */
[----:B------:R-:W2:Y:S02]  /*0230*/  REDUX.SUM UR5, R0 ;  /* 0x00000000000573c4 */ /* 0x000ea4000000c000 */
[----:B0-----:R-:W-:Y:S02]  /*0240*/  ISETP.EQ.U32.AND P0, PT, R4, UR4, PT ;  /* 0x0000000404007c0c */ /* 0x001fe4000bf02070 */
[----:B--2---:R-:W-:-:S11]  /*0250*/  MOV R5, UR5 ;  /* 0x0000000500057c02 */ /* 0x004fd60008000f00 */
[----:B-1----:R-:W-:Y:S01]  /*0260*/  @P0 REDG.E.ADD.STRONG.GPU desc[UR6][R2.64], R5 ;  /* 0x000000050200098e */ /* 0x002fe2000c12e106 */
[----:B------:R-:W-:Y:S05]  /*0270*/  EXIT ;  /* 0x000000000000794d */ /* 0x000fea0003800000 */
        .weak           $__internal_0_$__cuda_sm20_sqrt_rn_f32_slowpath
        .type           $__internal_0_$__cuda_sm20_sqrt_rn_f32_slowpath,@function
        .size           $__internal_0_$__cuda_sm20_sqrt_rn_f32_slowpath,(.L_x_5 - $__internal_0_$__cuda_sm20_sqrt_rn_f32_slowpath)
$__internal_0_$__cuda_sm20_sqrt_rn_f32_slowpath:
[----:B------:R-:W-:-:S13]  /*0280*/  LOP3.LUT P0, RZ, R0, 0x7fffffff, RZ, 0xc0, !PT ;  /* 0x7fffffff00ff7812 */ /* 0x000fda000780c0ff */
[----:B------:R-:W-:Y:S01]  /*0290*/  @!P0 MOV R2, R0 ;  /* 0x0000000000028202 */ /* 0x000fe20000000f00 */
[----:B------:R-:W-:Y:S06]  /*02a0*/  @!P0 BRA `(.L_x_3) ;  /* 0x0000000000408947 */ /* 0x000fec0003800000 */
[----:B------:R-:W-:-:S13]  /*02b0*/  FSETP.GEU.FTZ.AND P0, PT, R0, RZ, PT ;  /* 0x000000ff0000720b */ /* 0x000fda0003f1e000 */
[----:B------:R-:W-:Y:S01]  /*02c0*/  @!P0 MOV R2, 0x7fffffff ;  /* 0x7fffffff00028802 */ /* 0x000fe20000000f00 */
[----:B------:R-:W-:Y:S06]  /*02d0*/  @!P0 BRA `(.L_x_3) ;  /* 0x0000000000348947 */ /* 0x000fec0003800000 */
[----:B------:R-:W-:-:S13]  /*02e0*/  FSETP.GTU.FTZ.AND P0, PT, |R0|, +INF , PT ;  /* 0x7f8000000000780b */ /* 0x000fda0003f1c200 */
[----:B------:R-:W-:Y:S01]  /*02f0*/  @P0 FADD.FTZ R2, R0, 1 ;  /* 0x3f80000000020421 */ /* 0x000fe20000010000 */
[----:B------:R-:W-:Y:S06]  /*0300*/  @P0 BRA `(.L_x_3) ;  /* 0x0000000000280947 */ /* 0x000fec0003800000 */
[----:B------:R-:W-:-:S13]  /*0310*/  FSETP.NEU.FTZ.AND P0, PT, |R0|, +INF , PT ;  /* 0x7f8000000000780b */ /* 0x000fda0003f1d200 */
[----:B------:R-:W-:-:S04]  /*0320*/  @P0 FFMA R3, R0, 1.84467440737095516160e+19, RZ ;  /* 0x5f80000000030823 */ /* 0x000fc800000000ff */
[----:B------:R-:W0:Y:S02]  /*0330*/  @P0 MUFU.RSQ R2, R3 ;  /* 0x0000000300020308 */ /* 0x000e240000001400 */
[----:B0-----:R-:W-:Y:S01]  /*0340*/  @P0 FMUL.FTZ R4, R3, R2 ;  /* 0x0000000203040220 */ /* 0x001fe20000410000 */
[----:B------:R-:W-:Y:S01]  /*0350*/  @P0 FMUL.FTZ R6, R2, 0.5 ;  /* 0x3f00000002060820 */ /* 0x000fe20000410000 */
[----:B------:R-:W-:Y:S02]  /*0360*/  @!P0 MOV R2, R0 ;  /* 0x0000000000028202 */ /* 0x000fe40000000f00 */
[----:B------:R-:W-:-:S04]  /*0370*/  @P0 FADD.FTZ R5, -R4, -RZ ;  /* 0x800000ff04050221 */ /* 0x000fc80000010100 */
[----:B------:R-:W-:-:S04]  /*0380*/  @P0 FFMA R5, R4, R5, R3 ;  /* 0x0000000504050223 */ /* 0x000fc80000000003 */
[----:B------:R-:W-:-:S04]  /*0390*/  @P0 FFMA R5, R5, R6, R4 ;  /* 0x0000000605050223 */ /* 0x000fc80000000004 */
[----:B------:R-:W-:-:S07]  /*03a0*/  @P0 FMUL.FTZ R2, R5, 2.3283064365386962891e-10 ;  /* 0x2f80000005020820 */ /* 0x000fce0000410000 */
.L_x_3:
[----:B------:R-:W-:Y:S01]  /*03b0*/  HFMA2 R3, -RZ, RZ, 0, 0 ;  /* 0x00000000ff037431 */ /* 0x000fe200000001ff */
[----:B------:R-:W-:Y:S02]  /*03c0*/  MOV R0, R2 ;  /* 0x0000000200007202 */ /* 0x000fe40000000f00 */
[----:B------:R-:W-:-:S04]  /*03d0*/  MOV R2, R7 ;  /* 0x0000000700027202 */ /* 0x000fc80000000f00 */
[----:B------:R-:W-:Y:S05]  /*03e0*/  RET.REL.NODEC R2 `(_Z11countPointsPKfS0_) ;  /* 0xfffffffc02047950 */ /* 0x000fea0003c3ffff */
.L_x_4:
[----:B------:R-:W-:-:S00]  /*03f0*/  BRA `(.L_x_4) ;  /* 0xfffffffc00fc7947 */ /* 0x000fc0000383ffff */
[----:B------:R-:W-:-:S00]  /*0400*/  NOP ;  /* 0x0000000000007918 */ /* 0x000fc00000000000 */
[----:B------:R-:W-:-:S00]  /*0410*/  NOP ;  /* 0x0000000000007918 */ /* 0x000fc00000000000 */
[----:B------:R-:W-:-:S00]  /*0420*/  NOP ;  /* 0x0000000000007918 */ /* 0x000fc00000000000 */
[----:B------:R-:W-:-:S00]  /*0430*/  NOP ;  /* 0x0000000000007918 */ /* 0x000fc00000000000 */
[----:B------:R-:W-:-:S00]  /*0440*/  NOP ;  /* 0x0000000000007918 */ /* 0x000fc00000000000 */
[----:B------:R-:W-:-:S00]  /*0450*/  NOP ;  /* 0x0000000000007918 */ /* 0x000fc00000000000 */
[----:B------:R-:W-:-:S00]  /*0460*/  NOP ;  /* 0x0000000000007918 */ /* 0x000fc00000000000 */
[----:B------:R-:W-:-:S00]  /*0470*/  NOP ;  /* 0x0000000000007918 */ /* 0x000fc00000000000 */
.L_x_5:


//--------------------- .nv.shared.reserved.0     --------------------------
	.section	.nv.shared.reserved.0,"aw",@nobits
	.weak		__nv_reservedSMEM_offset_0_alias
	.size		__nv_reservedSMEM_offset_0_alias, 0, 64
	.other		__nv_reservedSMEM_offset_0_alias,@"STO_CUDA_RESERVED_SHARED STV_DEFAULT"
__nv_reservedSMEM_offset_0_alias:
	.zero		0
	.zero		64


//--------------------- .nv.global                --------------------------
	.section	.nv.global,"aw",@nobits
	.align	4
.nv.global:
	.type		dCount,@object
	.size		dCount,(.L_0 - dCount)
dCount:
	.zero		4
.L_0:


//--------------------- .nv.constant0._Z11countPointsPKfS0_ --------------------------
	.section	.nv.constant0._Z11countPointsPKfS0_,"a",@progbits
	.sectionflags	@""
	.align	4
.nv.constant0._Z11countPointsPKfS0_:
	.zero		912


//--------------------- SYMBOLS --------------------------

	.type		.nv.reservedSmem.offset0,@object
	.size		.nv.reservedSmem.offset0,0x4
